//
// Generated by NVIDIA NVVM Compiler
//
// Compiler Build ID: CL-36424714
// Cuda compilation tools, release 13.0, V13.0.88
// Based on NVVM 20.0.0
//

.version 9.0
.target sm_100
.address_size 64

	// .globl	_Z3addPiS_S_i
.extern .func  (.param .b32 func_retval0) vprintf
(
	.param .b64 vprintf_param_0,
	.param .b64 vprintf_param_1
)
;
.global .align 1 .b8 $str[5] = {97, 100, 100, 10};
.global .align 1 .b8 $str$1[7] = {37, 100, 32, 37, 100, 10};

.visible .entry _Z3addPiS_S_i(
	.param .u64 .ptr .align 1 _Z3addPiS_S_i_param_0,
	.param .u64 .ptr .align 1 _Z3addPiS_S_i_param_1,
	.param .u64 .ptr .align 1 _Z3addPiS_S_i_param_2,
	.param .u32 _Z3addPiS_S_i_param_3
)
{
	.local .align 8 .b8 	__local_depot0[8];
	.reg .b64 	%SP;
	.reg .b64 	%SPL;
	.reg .b32 	%r<11>;
	.reg .b64 	%rd<13>;

	mov.u64 	%SPL, __local_depot0;
	cvta.local.u64 	%SP, %SPL;
	ld.param.u64 	%rd1, [_Z3addPiS_S_i_param_0];
	ld.param.u64 	%rd2, [_Z3addPiS_S_i_param_1];
	ld.param.u64 	%rd3, [_Z3addPiS_S_i_param_2];
	ld.param.u32 	%r1, [_Z3addPiS_S_i_param_3];
	cvta.to.global.u64 	%rd4, %rd3;
	cvta.to.global.u64 	%rd5, %rd2;
	cvta.to.global.u64 	%rd6, %rd1;
	add.u64 	%rd7, %SP, 0;
	add.u64 	%rd8, %SPL, 0;
	ld.global.u32 	%r2, [%rd6];
	ld.global.u32 	%r3, [%rd5];
	add.s32 	%r4, %r2, %r1;
	add.s32 	%r5, %r4, %r3;
	st.global.u32 	[%rd4], %r5;
	mov.u64 	%rd9, $str;
	cvta.global.u64 	%rd10, %rd9;
	{ // callseq 0, 0
	.param .b64 param0;
	st.param.b64 	[param0], %rd10;
	.param .b64 param1;
	st.param.b64 	[param1], 0;
	.param .b32 retval0;
	call.uni (retval0), 
	vprintf, 
	(
	param0, 
	param1
	);
	ld.param.b32 	%r6, [retval0];
	} // callseq 0
	ld.global.u32 	%r8, [%rd6];
	st.local.v2.u32 	[%rd8], {%r8, %r1};
	mov.u64 	%rd11, $str$1;
	cvta.global.u64 	%rd12, %rd11;
	{ // callseq 1, 0
	.param .b64 param0;
	st.param.b64 	[param0], %rd12;
	.param .b64 param1;
	st.param.b64 	[param1], %rd7;
	.param .b32 retval0;
	call.uni (retval0), 
	vprintf, 
	(
	param0, 
	param1
	);
	ld.param.b32 	%r9, [retval0];
	} // callseq 1
	ret;

}


// ===== COMPILED SASS (sm_100) =====

	.target	sm_100

	.elftype	@"ET_EXEC"


//--------------------- .note.nv.tkinfo           --------------------------
	.section	.note.nv.tkinfo,"",@"SHT_NOTE"
	.sectionflags	@"SHF_NOTE_NV_TKINFO"
	.tkinfo
        /*0018*/ 	.word	0x00000002
        /*0030*/ 	.string	""
        /*0030*/ 	.string	"ptxas"
        /*0030*/ 	.string	"Cuda compilation tools, release 13.0, V13.0.88"
        /*0030*/ 	.string	"Build cuda_13.0.r13.0/compiler.36424714_0"
        /*0030*/ 	.string	"-arch sm_100 -m 64 "



//--------------------- .note.nv.cuinfo           --------------------------
	.section	.note.nv.cuinfo,"",@"SHT_NOTE"
	.sectionflags	@"SHF_NOTE_NV_CUINFO"
        /*0018*/ 	.short	0x0002
        /*001a*/ 	.short	0x0064
        /*001c*/ 	.short	0x0082
	.zero		2


//--------------------- .nv.info                  --------------------------
	.section	.nv.info,"",@"SHT_CUDA_INFO"
	.align	4


	//----- nvinfo : EIATTR_REGCOUNT
	.align		4
        /*0000*/ 	.byte	0x04, 0x2f
        /*0002*/ 	.short	(.L_3 - .L_2)
	.align		4
.L_2:
        /*0004*/ 	.word	index@(_Z3addPiS_S_i)
        /*0008*/ 	.word	0x00000018


	//----- nvinfo : EIATTR_FRAME_SIZE
	.align		4
.L_3:
        /*000c*/ 	.byte	0x04, 0x11
        /*000e*/ 	.short	(.L_5 - .L_4)
	.align		4
.L_4:
        /*0010*/ 	.word	index@(_Z3addPiS_S_i)
        /*0014*/ 	.word	0x00000008


	//----- nvinfo : EIATTR_MIN_STACK_SIZE
	.align		4
.L_5:
        /*0018*/ 	.byte	0x04, 0x12
        /*001a*/ 	.short	(.L_7 - .L_6)
	.align		4
.L_6:
        /*001c*/ 	.word	index@(_Z3addPiS_S_i)
        /*0020*/ 	.word	0x00000008
.L_7:


//--------------------- .nv.compat                --------------------------
	.section	.nv.compat,"",@"SHT_CUDA_COMPAT_INFO"
	.align	4
        /*0000*/ 	.byte	0x02, 0x09, 0x00, 0x00, 0x02, 0x02, 0x01, 0x00, 0x02, 0x05, 0x05, 0x00, 0x03, 0x07, 0x01, 0x01
        /*0010*/ 	.byte	0x02, 0x03, 0x00, 0x00, 0x02, 0x06, 0x01, 0x00, 0x04, 0x0b, 0x08, 0x00, 0x09, 0x00, 0x00, 0x00
        /*0020*/ 	.byte	0x00, 0x00, 0x00, 0x00


//--------------------- .nv.info._Z3addPiS_S_i    --------------------------
	.section	.nv.info._Z3addPiS_S_i,"",@"SHT_CUDA_INFO"
	.sectionflags	@""
	.align	4


	//----- nvinfo : EIATTR_CUDA_API_VERSION
	.align		4
        /*0000*/ 	.byte	0x04, 0x37
        /*0002*/ 	.short	(.L_9 - .L_8)
.L_8:
        /*0004*/ 	.word	0x00000082


	//----- nvinfo : EIATTR_KPARAM_INFO
	.align		4
.L_9:
        /*0008*/ 	.byte	0x04, 0x17
        /*000a*/ 	.short	(.L_11 - .L_10)
.L_10:
        /*000c*/ 	.word	0x00000000
        /*0010*/ 	.short	0x0003
        /*0012*/ 	.short	0x0018
        /*0014*/ 	.byte	0x00, 0xf0, 0x11, 0x00


	//----- nvinfo : EIATTR_KPARAM_INFO
	.align		4
.L_11:
        /*0018*/ 	.byte	0x04, 0x17
        /*001a*/ 	.short	(.L_13 - .L_12)
.L_12:
        /*001c*/ 	.word	0x00000000
        /*0020*/ 	.short	0x0002
        /*0022*/ 	.short	0x0010
        /*0024*/ 	.byte	0x00, 0xf5, 0x21, 0x00


	//----- nvinfo : EIATTR_KPARAM_INFO
	.align		4
.L_13:
        /*0028*/ 	.byte	0x04, 0x17
        /*002a*/ 	.short	(.L_15 - .L_14)
.L_14:
        /*002c*/ 	.word	0x00000000
        /*0030*/ 	.short	0x0001
        /*0032*/ 	.short	0x0008
        /*0034*/ 	.byte	0x00, 0xf5, 0x21, 0x00


	//----- nvinfo : EIATTR_KPARAM_INFO
	.align		4
.L_15:
        /*0038*/ 	.byte	0x04, 0x17
        /*003a*/ 	.short	(.L_17 - .L_16)
.L_16:
        /*003c*/ 	.word	0x00000000
        /*0040*/ 	.short	0x0000
        /*0042*/ 	.short	0x0000
        /*0044*/ 	.byte	0x00, 0xf5, 0x21, 0x00


	//----- nvinfo : EIATTR_SPARSE_MMA_MASK
	.align		4
.L_17:
        /*0048*/ 	.byte	0x03, 0x50
        /*004a*/ 	.short	0x0000


	//----- nvinfo : EIATTR_MAXREG_COUNT
	.align		4
        /*004c*/ 	.byte	0x03, 0x1b
        /*004e*/ 	.short	0x00ff


	//----- nvinfo : EIATTR_EXTERNS
	.align		4
        /*0050*/ 	.byte	0x04, 0x0f
        /*0052*/ 	.short	(.L_19 - .L_18)


	//   ....[0]....
	.align		4
.L_18:
        /*0054*/ 	.word	index@(vprintf)


	//----- nvinfo : EIATTR_MERCURY_ISA_VERSION
	.align		4
.L_19:
        /*0058*/ 	.byte	0x03, 0x5f
        /*005a*/ 	.short	0x0101


	//----- nvinfo : EIATTR_VRC_CTA_INIT_COUNT
	.align		4
        /*005c*/ 	.byte	0x02, 0x4a
	.zero		1
	.zero		1


	//----- nvinfo : EIATTR_SYSCALL_OFFSETS
	.align		4
        /*0060*/ 	.byte	0x04, 0x46
        /*0062*/ 	.short	(.L_21 - .L_20)


	//   ....[0]....
.L_20:
        /*0064*/ 	.word	0x00000160


	//   ....[1]....
        /*0068*/ 	.word	0x00000220


	//----- nvinfo : EIATTR_EXIT_INSTR_OFFSETS
	.align		4
.L_21:
        /*006c*/ 	.byte	0x04, 0x1c
        /*006e*/ 	.short	(.L_23 - .L_22)


	//   ....[0]....
.L_22:
        /*0070*/ 	.word	0x00000230


	//----- nvinfo : EIATTR_CBANK_PARAM_SIZE
	.align		4
.L_23:
        /*0074*/ 	.byte	0x03, 0x19
        /*0076*/ 	.short	0x001c


	//----- nvinfo : EIATTR_PARAM_CBANK
	.align		4
        /*0078*/ 	.byte	0x04, 0x0a
        /*007a*/ 	.short	(.L_25 - .L_24)
	.align		4
.L_24:
        /*007c*/ 	.word	index@(.nv.constant0._Z3addPiS_S_i)
        /*0080*/ 	.short	0x0380
        /*0082*/ 	.short	0x001c


	//----- nvinfo : EIATTR_SW_WAR
	.align		4
.L_25:
        /*0084*/ 	.byte	0x04, 0x36
        /*0086*/ 	.short	(.L_27 - .L_26)
.L_26:
        /*0088*/ 	.word	0x00000008
.L_27:


//--------------------- .nv.callgraph             --------------------------
	.section	.nv.callgraph,"",@"SHT_CUDA_CALLGRAPH"
	.align	4
	.sectionentsize	8
	.align		4
        /*0000*/ 	.word	0x00000000
	.align		4
        /*0004*/ 	.word	0xffffffff
	.align		4
        /*0008*/ 	.word	index@(_Z3addPiS_S_i)
	.align		4
        /*000c*/ 	.word	index@(vprintf)
	.align		4
        /*0010*/ 	.word	0x00000000
	.align		4
        /*0014*/ 	.word	0xfffffffe
	.align		4
        /*0018*/ 	.word	0x00000000
	.align		4
        /*001c*/ 	.word	0xfffffffd
	.align		4
        /*0020*/ 	.word	0x00000000
	.align		4
        /*0024*/ 	.word	0xfffffffc


//--------------------- .nv.constant4             --------------------------
	.section	.nv.constant4,"a",@progbits
	.align	8
	.align		8
.nv.constant4:
        /*0000*/ 	.dword	vprintf
	.align		8
        /*0008*/ 	.dword	$str
	.align		8
        /*0010*/ 	.dword	$str$1


//--------------------- .text._Z3addPiS_S_i       --------------------------
	.section	.text._Z3addPiS_S_i,"ax",@progbits
	.align	128
        .global         _Z3addPiS_S_i
        .type           _Z3addPiS_S_i,@function
        .size           _Z3addPiS_S_i,(.L_x_3 - _Z3addPiS_S_i)
        .other          _Z3addPiS_S_i,@"STO_CUDA_ENTRY STV_DEFAULT"
_Z3addPiS_S_i:
.text._Z3addPiS_S_i:
[----:B------:R-:W0:Y:S08]  /*0000*/  LDC R1, c[0x0][0x37c] ;  /* 0x0000df00ff017b82 */ /* 0x000e300000000800 */
[----:B------:R-:W1:Y:S01]  /*0010*/  LDC.64 R4, c[0x0][0x380] ;  /* 0x0000e000ff047b82 */ /* 0x000e620000000a00 */
[----:B------:R-:W1:Y:S01]  /*0020*/  LDCU.64 UR36, c[0x0][0x358] ;  /* 0x00006b00ff2477ac */ /* 0x000e620008000a00 */
[----:B0-----:R-:W-:Y:S01]  /*0030*/  VIADD R1, R1, 0xfffffff8 ;  /* 0xfffffff801017836 */ /* 0x001fe20000000000 */
[----:B------:R-:W0:Y:S05]  /*0040*/  LDCU UR5, c[0x0][0x398] ;  /* 0x00007300ff0577ac */ /* 0x000e2a0008000800 */
[----:B------:R-:W2:Y:S08]  /*0050*/  LDC.64 R6, c[0x0][0x388] ;  /* 0x0000e200ff067b82 */ /* 0x000eb00000000a00 */
[----:B------:R-:W3:Y:S01]  /*0060*/  LDC.64 R8, c[0x0][0x390] ;  /* 0x0000e400ff087b82 */ /* 0x000ee20000000a00 */
[----:B------:R-:W4:Y:S01]  /*0070*/  LDCU UR4, c[0x0][0x2f8] ;  /* 0x00005f00ff0477ac */ /* 0x000f220008000800 */
[----:B------:R-:W5:Y:S01]  /*0080*/  LDCU.64 UR6, c[0x4][0x8] ;  /* 0x01000100ff0677ac */ /* 0x000f620008000a00 */
[----:B-1----:R5:W0:Y:S04]  /*0090*/  LDG.E R0, desc[UR36][R4.64] ;  /* 0x0000002404007981 */ /* 0x002a28000c1e1900 */
[----:B--2---:R-:W0:Y:S01]  /*00a0*/  LDG.E R7, desc[UR36][R6.64] ;  /* 0x0000002406077981 */ /* 0x004e22000c1e1900 */
[----:B------:R-:W-:-:S02]  /*00b0*/  MOV R2, 0x0 ;  /* 0x0000000000027802 */ /* 0x000fc40000000f00 */
[----:B----4-:R-:W-:Y:S02]  /*00c0*/  IADD3 R16, P0, PT, R1, UR4, RZ ;  /* 0x0000000401107c10 */ /* 0x010fe4000ff1e0ff */
[----:B------:R1:W2:Y:S01]  /*00d0*/  LDC.64 R10, c[0x4][R2] ;  /* 0x01000000020a7b82 */ /* 0x0002a20000000a00 */
[----:B-----5:R-:W-:Y:S02]  /*00e0*/  IMAD.U32 R4, RZ, RZ, UR6 ;  /* 0x00000006ff047e24 */ /* 0x020fe4000f8e00ff */
[----:B------:R-:W-:Y:S01]  /*00f0*/  IMAD.U32 R5, RZ, RZ, UR7 ;  /* 0x00000007ff057e24 */ /* 0x000fe2000f8e00ff */
[----:B0-----:R-:W-:Y:S01]  /*0100*/  IADD3 R0, PT, PT, R7, UR5, R0 ;  /* 0x0000000507007c10 */ /* 0x001fe2000fffe000 */
[----:B------:R-:W0:Y:S01]  /*0110*/  LDCU UR5, c[0x0][0x2fc] ;  /* 0x00005f80ff0577ac */ /* 0x000e220008000800 */
[----:B------:R-:W-:-:S03]  /*0120*/  CS2R R6, SRZ ;  /* 0x0000000000067805 */ /* 0x000fc6000001ff00 */
[----:B---3--:R1:W-:Y:S02]  /*0130*/  STG.E desc[UR36][R8.64], R0 ;  /* 0x0000000008007986 */ /* 0x0083e4000c101924 */
[----:B012---:R-:W-:-:S07]  /*0140*/  IMAD.X R17, RZ, RZ, UR5, P0 ;  /* 0x00000005ff117e24 */ /* 0x007fce00080e06ff */
[----:B------:R-:W-:-:S07]  /*0150*/  LEPC R20, `(.L_x_0) ;  /* 0x000000001014794e */ /* 0x000fce0000000000 */
[----:B------:R-:W-:Y:S05]  /*0160*/  CALL.ABS.NOINC R10 ;  /* 0x000000000a007343 */ /* 0x000fea0003c00000 */
.L_x_0:
[----:B------:R-:W0:Y:S01]  /*0170*/  LDC.64 R10, c[0x0][0x380] ;  /* 0x0000e000ff0a7b82 */ /* 0x000e220000000a00 */
[----:B------:R-:W1:Y:S07]  /*0180*/  LDCU.64 UR4, c[0x4][0x10] ;  /* 0x01000200ff0477ac */ /* 0x000e6e0008000a00 */
[----:B------:R-:W2:Y:S01]  /*0190*/  LDC R9, c[0x0][0x398] ;  /* 0x0000e600ff097b82 */ /* 0x000ea20000000800 */
[----:B0-----:R-:W2:Y:S07]  /*01a0*/  LDG.E R8, desc[UR36][R10.64] ;  /* 0x000000240a087981 */ /* 0x001eae000c1e1900 */
[----:B------:R-:W0:Y:S01]  /*01b0*/  LDC.64 R2, c[0x4][R2] ;  /* 0x0100000002027b82 */ /* 0x000e220000000a00 */
[----:B-1----:R-:W-:Y:S01]  /*01c0*/  MOV R4, UR4 ;  /* 0x0000000400047c02 */ /* 0x002fe20008000f00 */
[----:B------:R-:W-:Y:S01]  /*01d0*/  IMAD.U32 R5, RZ, RZ, UR5 ;  /* 0x00000005ff057e24 */ /* 0x000fe2000f8e00ff */
[----:B------:R-:W-:Y:S01]  /*01e0*/  MOV R7, R17 ;  /* 0x0000001100077202 */ /* 0x000fe20000000f00 */
[----:B------:R-:W-:Y:S01]  /*01f0*/  IMAD.MOV.U32 R6, RZ, RZ, R16 ;  /* 0x000000ffff067224 */ /* 0x000fe200078e0010 */
[----:B0-2---:R1:W-:Y:S06]  /*0200*/  STL.64 [R1], R8 ;  /* 0x0000000801007387 */ /* 0x0053ec0000100a00 */
[----:B------:R-:W-:-:S07]  /*0210*/  LEPC R20, `(.L_x_1) ;  /* 0x000000001014794e */ /* 0x000fce0000000000 */
[----:B-1----:R-:W-:Y:S05]  /*0220*/  CALL.ABS.NOINC R2 ;  /* 0x0000000002007343 */ /* 0x002fea0003c00000 */
.L_x_1:
[----:B------:R-:W-:Y:S05]  /*0230*/  EXIT ;  /* 0x000000000000794d */ /* 0x000fea0003800000 */
.L_x_2:
[----:B------:R-:W-:-:S00]  /*0240*/  BRA `(.L_x_2) ;  /* 0xfffffffc00fc7947 */ /* 0x000fc0000383ffff */
[----:B------:R-:W-:-:S00]  /*0250*/  NOP ;  /* 0x0000000000007918 */ /* 0x000fc00000000000 */
        /* <DEDUP_REMOVED lines=10> */
.L_x_3:


//--------------------- .nv.global.init           --------------------------
	.section	.nv.global.init,"aw",@progbits
.nv.global.init:
	.type		$str,@object
	.size		$str,($str$1 - $str)
$str:
        /*0000*/ 	.byte	0x61, 0x64, 0x64, 0x0a, 0x00
	.type		$str$1,@object
	.size		$str$1,(.L_1 - $str$1)
$str$1:
        /*0005*/ 	.byte	0x25, 0x64, 0x20, 0x25, 0x64, 0x0a, 0x00
.L_1:


//--------------------- .nv.shared.reserved.0     --------------------------
	.section	.nv.shared.reserved.0,"aw",@nobits
	.weak		__nv_reservedSMEM_offset_0_alias
	.size		__nv_reservedSMEM_offset_0_alias, 0, 64
	.other		__nv_reservedSMEM_offset_0_alias,@"STO_CUDA_RESERVED_SHARED STV_DEFAULT"
__nv_reservedSMEM_offset_0_alias:
	.zero		0
	.zero		64


//--------------------- .nv.constant0._Z3addPiS_S_i --------------------------
	.section	.nv.constant0._Z3addPiS_S_i,"a",@progbits
	.sectionflags	@""
	.align	4
.nv.constant0._Z3addPiS_S_i:
	.zero		924


//--------------------- SYMBOLS --------------------------

	.type		.nv.reservedSmem.offset0,@object
	.size		.nv.reservedSmem.offset0,0x4
	.type		vprintf,@function
